//
// Generated by NVIDIA NVVM Compiler
//
// Compiler Build ID: CL-36424714
// Cuda compilation tools, release 13.0, V13.0.88
// Based on NVVM 20.0.0
//

.version 9.0
.target sm_100
.address_size 64

	// .globl	_Z11wmma_ker_32PfS_S_b

.visible .entry _Z11wmma_ker_32PfS_S_b(
	.param .u64 .ptr .align 1 _Z11wmma_ker_32PfS_S_b_param_0,
	.param .u64 .ptr .align 1 _Z11wmma_ker_32PfS_S_b_param_1,
	.param .u64 .ptr .align 1 _Z11wmma_ker_32PfS_S_b_param_2,
	.param .u8 _Z11wmma_ker_32PfS_S_b_param_3
)
{
	.reg .pred 	%p<3>;
	.reg .b16 	%rs<2>;
	.reg .b32 	%r<22>;
	.reg .b32 	%f<67>;
	.reg .b64 	%rd<4>;

	ld.param.u64 	%rd1, [_Z11wmma_ker_32PfS_S_b_param_0];
	ld.param.u64 	%rd2, [_Z11wmma_ker_32PfS_S_b_param_1];
	ld.param.u64 	%rd3, [_Z11wmma_ker_32PfS_S_b_param_2];
	ld.param.s8 	%rs1, [_Z11wmma_ker_32PfS_S_b_param_3];
	setp.ne.s16 	%p1, %rs1, 0;
	mov.b32 	%r17, 16;
	wmma.load.a.sync.aligned.row.m16n16k8.tf32 	{%r1, %r2, %r3, %r4}, [%rd1], %r17;
	wmma.load.b.sync.aligned.col.m16n16k8.tf32 	{%r5, %r6, %r7, %r8}, [%rd2], %r17;
	mov.f32 	%f51, 0f00000000;
	mov.f32 	%f52, %f51;
	mov.f32 	%f53, %f51;
	mov.f32 	%f54, %f51;
	mov.f32 	%f55, %f51;
	mov.f32 	%f56, %f51;
	mov.f32 	%f57, %f51;
	mov.f32 	%f58, %f51;
	@%p1 bra 	$L__BB0_2;
	mov.b32 	%r18, 16;
	wmma.load.c.sync.aligned.col.m16n16k8.f32 	{%f58, %f57, %f56, %f55, %f54, %f53, %f52, %f51}, [%rd3], %r18;
$L__BB0_2:
	setp.ne.s16 	%p2, %rs1, 0;
	wmma.mma.sync.aligned.row.col.m16n16k8.f32.tf32.tf32.f32 {%f35, %f36, %f37, %f38, %f39, %f40, %f41, %f42}, {%r1, %r2, %r3, %r4}, {%r5, %r6, %r7, %r8}, {%f58, %f57, %f56, %f55, %f54, %f53, %f52, %f51};
	mov.b32 	%r19, 16;
	wmma.store.d.sync.aligned.col.m16n16k8.f32 	[%rd3], {%f35, %f36, %f37, %f38, %f39, %f40, %f41, %f42}, %r19;
	wmma.load.a.sync.aligned.row.m16n16k8.tf32 	{%r9, %r10, %r11, %r12}, [%rd1+32], %r19;
	wmma.load.b.sync.aligned.col.m16n16k8.tf32 	{%r13, %r14, %r15, %r16}, [%rd2+32], %r19;
	mov.f32 	%f59, 0f00000000;
	mov.f32 	%f60, %f59;
	mov.f32 	%f61, %f59;
	mov.f32 	%f62, %f59;
	mov.f32 	%f63, %f59;
	mov.f32 	%f64, %f59;
	mov.f32 	%f65, %f59;
	mov.f32 	%f66, %f59;
	@%p2 bra 	$L__BB0_4;
	mov.b32 	%r20, 16;
	wmma.load.c.sync.aligned.col.m16n16k8.f32 	{%f66, %f65, %f64, %f63, %f62, %f61, %f60, %f59}, [%rd3], %r20;
$L__BB0_4:
	wmma.mma.sync.aligned.row.col.m16n16k8.f32.tf32.tf32.f32 {%f43, %f44, %f45, %f46, %f47, %f48, %f49, %f50}, {%r9, %r10, %r11, %r12}, {%r13, %r14, %r15, %r16}, {%f66, %f65, %f64, %f63, %f62, %f61, %f60, %f59};
	mov.b32 	%r21, 16;
	wmma.store.d.sync.aligned.col.m16n16k8.f32 	[%rd3], {%f43, %f44, %f45, %f46, %f47, %f48, %f49, %f50}, %r21;
	ret;

}
	// .globl	_Z11wmma_ker_64PdS_S_b
.visible .entry _Z11wmma_ker_64PdS_S_b(
	.param .u64 .ptr .align 1 _Z11wmma_ker_64PdS_S_b_param_0,
	.param .u64 .ptr .align 1 _Z11wmma_ker_64PdS_S_b_param_1,
	.param .u64 .ptr .align 1 _Z11wmma_ker_64PdS_S_b_param_2,
	.param .u8 _Z11wmma_ker_64PdS_S_b_param_3
)
{
	.reg .pred 	%p<5>;
	.reg .b16 	%rs<2>;
	.reg .b32 	%r<17>;
	.reg .b64 	%rd<10>;
	.reg .b64 	%fd<45>;

	ld.param.u64 	%rd4, [_Z11wmma_ker_64PdS_S_b_param_0];
	ld.param.u64 	%rd5, [_Z11wmma_ker_64PdS_S_b_param_1];
	ld.param.u64 	%rd6, [_Z11wmma_ker_64PdS_S_b_param_2];
	ld.param.s8 	%rs1, [_Z11wmma_ker_64PdS_S_b_param_3];
	mov.u32 	%r1, %tid.x;
	shr.u32 	%r2, %r1, 5;
	mov.u32 	%r3, %tid.y;
	shl.b32 	%r4, %r3, 7;
	shl.b32 	%r5, %r2, 7;
	setp.ne.s16 	%p1, %rs1, 0;
	shl.b32 	%r6, %r2, 3;
	add.s32 	%r7, %r6, %r4;
	mul.wide.u32 	%rd7, %r7, 8;
	add.s64 	%rd1, %rd6, %rd7;
	mul.wide.u32 	%rd8, %r4, 8;
	add.s64 	%rd2, %rd4, %rd8;
	mov.b32 	%r8, 16;
	wmma.load.a.sync.aligned.row.m8n8k4.f64 	{%fd1}, [%rd2], %r8;
	mul.wide.u32 	%rd9, %r5, 8;
	add.s64 	%rd3, %rd5, %rd9;
	wmma.load.b.sync.aligned.col.m8n8k4.f64 	{%fd2}, [%rd3], %r8;
	mov.f64 	%fd37, 0d0000000000000000;
	mov.f64 	%fd38, %fd37;
	@%p1 bra 	$L__BB1_2;
	mov.b32 	%r9, 16;
	wmma.load.c.sync.aligned.row.m8n8k4.f64 	{%fd38, %fd37}, [%rd1], %r9;
$L__BB1_2:
	setp.ne.s16 	%p2, %rs1, 0;
	wmma.mma.sync.aligned.row.col.m8n8k4.f64.f64.f64.f64.rn {%fd27, %fd28}, {%fd1}, {%fd2}, {%fd38, %fd37};
	mov.b32 	%r10, 16;
	wmma.store.d.sync.aligned.row.m8n8k4.f64 	[%rd1], {%fd27, %fd28}, %r10;
	wmma.load.a.sync.aligned.row.m8n8k4.f64 	{%fd7}, [%rd2+32], %r10;
	wmma.load.b.sync.aligned.col.m8n8k4.f64 	{%fd8}, [%rd3+32], %r10;
	mov.f64 	%fd39, 0d0000000000000000;
	mov.f64 	%fd40, %fd39;
	@%p2 bra 	$L__BB1_4;
	mov.b32 	%r11, 16;
	wmma.load.c.sync.aligned.row.m8n8k4.f64 	{%fd40, %fd39}, [%rd1], %r11;
$L__BB1_4:
	setp.ne.s16 	%p3, %rs1, 0;
	wmma.mma.sync.aligned.row.col.m8n8k4.f64.f64.f64.f64.rn {%fd30, %fd31}, {%fd7}, {%fd8}, {%fd40, %fd39};
	mov.b32 	%r12, 16;
	wmma.store.d.sync.aligned.row.m8n8k4.f64 	[%rd1], {%fd30, %fd31}, %r12;
	wmma.load.a.sync.aligned.row.m8n8k4.f64 	{%fd13}, [%rd2+64], %r12;
	wmma.load.b.sync.aligned.col.m8n8k4.f64 	{%fd14}, [%rd3+64], %r12;
	mov.f64 	%fd41, 0d0000000000000000;
	mov.f64 	%fd42, %fd41;
	@%p3 bra 	$L__BB1_6;
	mov.b32 	%r13, 16;
	wmma.load.c.sync.aligned.row.m8n8k4.f64 	{%fd42, %fd41}, [%rd1], %r13;
$L__BB1_6:
	setp.ne.s16 	%p4, %rs1, 0;
	wmma.mma.sync.aligned.row.col.m8n8k4.f64.f64.f64.f64.rn {%fd33, %fd34}, {%fd13}, {%fd14}, {%fd42, %fd41};
	mov.b32 	%r14, 16;
	wmma.store.d.sync.aligned.row.m8n8k4.f64 	[%rd1], {%fd33, %fd34}, %r14;
	wmma.load.a.sync.aligned.row.m8n8k4.f64 	{%fd19}, [%rd2+96], %r14;
	wmma.load.b.sync.aligned.col.m8n8k4.f64 	{%fd20}, [%rd3+96], %r14;
	mov.f64 	%fd43, 0d0000000000000000;
	mov.f64 	%fd44, %fd43;
	@%p4 bra 	$L__BB1_8;
	mov.b32 	%r15, 16;
	wmma.load.c.sync.aligned.row.m8n8k4.f64 	{%fd44, %fd43}, [%rd1], %r15;
$L__BB1_8:
	wmma.mma.sync.aligned.row.col.m8n8k4.f64.f64.f64.f64.rn {%fd35, %fd36}, {%fd19}, {%fd20}, {%fd44, %fd43};
	mov.b32 	%r16, 16;
	wmma.store.d.sync.aligned.row.m8n8k4.f64 	[%rd1], {%fd35, %fd36}, %r16;
	ret;

}


// ===== COMPILED SASS (sm_100) =====

	.target	sm_100

	.elftype	@"ET_EXEC"


//--------------------- .note.nv.tkinfo           --------------------------
	.section	.note.nv.tkinfo,"",@"SHT_NOTE"
	.sectionflags	@"SHF_NOTE_NV_TKINFO"
	.tkinfo
        /*0018*/ 	.word	0x00000002
        /*0030*/ 	.string	""
        /*0030*/ 	.string	"ptxas"
        /*0030*/ 	.string	"Cuda compilation tools, release 13.0, V13.0.88"
        /*0030*/ 	.string	"Build cuda_13.0.r13.0/compiler.36424714_0"
        /*0030*/ 	.string	"-arch sm_100 -m 64 "



//--------------------- .note.nv.cuinfo           --------------------------
	.section	.note.nv.cuinfo,"",@"SHT_NOTE"
	.sectionflags	@"SHF_NOTE_NV_CUINFO"
        /*0018*/ 	.short	0x0002
        /*001a*/ 	.short	0x0064
        /*001c*/ 	.short	0x0082
	.zero		2


//--------------------- .nv.info                  --------------------------
	.section	.nv.info,"",@"SHT_CUDA_INFO"
	.align	4


	//----- nvinfo : EIATTR_REGCOUNT
	.align		4
        /*0000*/ 	.byte	0x04, 0x2f
        /*0002*/ 	.short	(.L_1 - .L_0)
	.align		4
.L_0:
        /*0004*/ 	.word	index@(_Z11wmma_ker_32PfS_S_b)
        /*0008*/ 	.word	0x00000020


	//----- nvinfo : EIATTR_FRAME_SIZE
	.align		4
.L_1:
        /*000c*/ 	.byte	0x04, 0x11
        /*000e*/ 	.short	(.L_3 - .L_2)
	.align		4
.L_2:
        /*0010*/ 	.word	index@(_Z11wmma_ker_32PfS_S_b)
        /*0014*/ 	.word	0x00000000


	//----- nvinfo : EIATTR_REGCOUNT
	.align		4
.L_3:
        /*0018*/ 	.byte	0x04, 0x2f
        /*001a*/ 	.short	(.L_5 - .L_4)
	.align		4
.L_4:
        /*001c*/ 	.word	index@(_Z11wmma_ker_64PdS_S_b)
        /*0020*/ 	.word	0x0000001c


	//----- nvinfo : EIATTR_FRAME_SIZE
	.align		4
.L_5:
        /*0024*/ 	.byte	0x04, 0x11
        /*0026*/ 	.short	(.L_7 - .L_6)
	.align		4
.L_6:
        /*0028*/ 	.word	index@(_Z11wmma_ker_64PdS_S_b)
        /*002c*/ 	.word	0x00000000


	//----- nvinfo : EIATTR_MIN_STACK_SIZE
	.align		4
.L_7:
        /*0030*/ 	.byte	0x04, 0x12
        /*0032*/ 	.short	(.L_9 - .L_8)
	.align		4
.L_8:
        /*0034*/ 	.word	index@(_Z11wmma_ker_64PdS_S_b)
        /*0038*/ 	.word	0x00000000


	//----- nvinfo : EIATTR_MIN_STACK_SIZE
	.align		4
.L_9:
        /*003c*/ 	.byte	0x04, 0x12
        /*003e*/ 	.short	(.L_11 - .L_10)
	.align		4
.L_10:
        /*0040*/ 	.word	index@(_Z11wmma_ker_32PfS_S_b)
        /*0044*/ 	.word	0x00000000
.L_11:


//--------------------- .nv.compat                --------------------------
	.section	.nv.compat,"",@"SHT_CUDA_COMPAT_INFO"
	.align	4
        /*0000*/ 	.byte	0x02, 0x09, 0x00, 0x00, 0x02, 0x02, 0x01, 0x00, 0x02, 0x05, 0x05, 0x00, 0x03, 0x07, 0x01, 0x01
        /*0010*/ 	.byte	0x02, 0x03, 0x00, 0x00, 0x02, 0x06, 0x01, 0x00, 0x04, 0x0b, 0x08, 0x00, 0x01, 0x00, 0x00, 0x00
        /*0020*/ 	.byte	0x00, 0x00, 0x00, 0x00


//--------------------- .nv.info._Z11wmma_ker_64PdS_S_b --------------------------
	.section	.nv.info._Z11wmma_ker_64PdS_S_b,"",@"SHT_CUDA_INFO"
	.sectionflags	@""
	.align	4


	//----- nvinfo : EIATTR_CUDA_API_VERSION
	.align		4
        /*0000*/ 	.byte	0x04, 0x37
        /*0002*/ 	.short	(.L_13 - .L_12)
.L_12:
        /*0004*/ 	.word	0x00000082


	//----- nvinfo : EIATTR_KPARAM_INFO
	.align		4
.L_13:
        /*0008*/ 	.byte	0x04, 0x17
        /*000a*/ 	.short	(.L_15 - .L_14)
.L_14:
        /*000c*/ 	.word	0x00000000
        /*0010*/ 	.short	0x0003
        /*0012*/ 	.short	0x0018
        /*0014*/ 	.byte	0x00, 0xf0, 0x05, 0x00


	//----- nvinfo : EIATTR_KPARAM_INFO
	.align		4
.L_15:
        /*0018*/ 	.byte	0x04, 0x17
        /*001a*/ 	.short	(.L_17 - .L_16)
.L_16:
        /*001c*/ 	.word	0x00000000
        /*0020*/ 	.short	0x0002
        /*0022*/ 	.short	0x0010
        /*0024*/ 	.byte	0x00, 0xf5, 0x21, 0x00


	//----- nvinfo : EIATTR_KPARAM_INFO
	.align		4
.L_17:
        /*0028*/ 	.byte	0x04, 0x17
        /*002a*/ 	.short	(.L_19 - .L_18)
.L_18:
        /*002c*/ 	.word	0x00000000
        /*0030*/ 	.short	0x0001
        /*0032*/ 	.short	0x0008
        /*0034*/ 	.byte	0x00, 0xf5, 0x21, 0x00


	//----- nvinfo : EIATTR_KPARAM_INFO
	.align		4
.L_19:
        /*0038*/ 	.byte	0x04, 0x17
        /*003a*/ 	.short	(.L_21 - .L_20)
.L_20:
        /*003c*/ 	.word	0x00000000
        /*0040*/ 	.short	0x0000
        /*0042*/ 	.short	0x0000
        /*0044*/ 	.byte	0x00, 0xf5, 0x21, 0x00


	//----- nvinfo : EIATTR_SPARSE_MMA_MASK
	.align		4
.L_21:
        /*0048*/ 	.byte	0x03, 0x50
        /*004a*/ 	.short	0x0000


	//----- nvinfo : EIATTR_WMMA_USED
	.align		4
        /*004c*/ 	.byte	0x01, 0x2b
	.zero		2


	//----- nvinfo : EIATTR_MAXREG_COUNT
	.align		4
        /*0050*/ 	.byte	0x03, 0x1b
        /*0052*/ 	.short	0x00ff


	//----- nvinfo : EIATTR_MERCURY_ISA_VERSION
	.align		4
        /*0054*/ 	.byte	0x03, 0x5f
        /*0056*/ 	.short	0x0101


	//----- nvinfo : EIATTR_VRC_CTA_INIT_COUNT
	.align		4
        /*0058*/ 	.byte	0x02, 0x4a
	.zero		1
	.zero		1


	//----- nvinfo : EIATTR_EXIT_INSTR_OFFSETS
	.align		4
        /*005c*/ 	.byte	0x04, 0x1c
        /*005e*/ 	.short	(.L_23 - .L_22)


	//   ....[0]....
.L_22:
        /*0060*/ 	.word	0x00000490


	//----- nvinfo : EIATTR_CBANK_PARAM_SIZE
	.align		4
.L_23:
        /*0064*/ 	.byte	0x03, 0x19
        /*0066*/ 	.short	0x0019


	//----- nvinfo : EIATTR_PARAM_CBANK
	.align		4
        /*0068*/ 	.byte	0x04, 0x0a
        /*006a*/ 	.short	(.L_25 - .L_24)
	.align		4
.L_24:
        /*006c*/ 	.word	index@(.nv.constant0._Z11wmma_ker_64PdS_S_b)
        /*0070*/ 	.short	0x0380
        /*0072*/ 	.short	0x0019


	//----- nvinfo : EIATTR_SW_WAR
	.align		4
.L_25:
        /*0074*/ 	.byte	0x04, 0x36
        /*0076*/ 	.short	(.L_27 - .L_26)
.L_26:
        /*0078*/ 	.word	0x00000008
.L_27:


//--------------------- .nv.info._Z11wmma_ker_32PfS_S_b --------------------------
	.section	.nv.info._Z11wmma_ker_32PfS_S_b,"",@"SHT_CUDA_INFO"
	.sectionflags	@""
	.align	4


	//----- nvinfo : EIATTR_CUDA_API_VERSION
	.align		4
        /*0000*/ 	.byte	0x04, 0x37
        /*0002*/ 	.short	(.L_29 - .L_28)
.L_28:
        /*0004*/ 	.word	0x00000082


	//----- nvinfo : EIATTR_KPARAM_INFO
	.align		4
.L_29:
        /*0008*/ 	.byte	0x04, 0x17
        /*000a*/ 	.short	(.L_31 - .L_30)
.L_30:
        /*000c*/ 	.word	0x00000000
        /*0010*/ 	.short	0x0003
        /*0012*/ 	.short	0x0018
        /*0014*/ 	.byte	0x00, 0xf0, 0x05, 0x00


	//----- nvinfo : EIATTR_KPARAM_INFO
	.align		4
.L_31:
        /*0018*/ 	.byte	0x04, 0x17
        /*001a*/ 	.short	(.L_33 - .L_32)
.L_32:
        /*001c*/ 	.word	0x00000000
        /*0020*/ 	.short	0x0002
        /*0022*/ 	.short	0x0010
        /*0024*/ 	.byte	0x00, 0xf5, 0x21, 0x00


	//----- nvinfo : EIATTR_KPARAM_INFO
	.align		4
.L_33:
        /*0028*/ 	.byte	0x04, 0x17
        /*002a*/ 	.short	(.L_35 - .L_34)
.L_34:
        /*002c*/ 	.word	0x00000000
        /*0030*/ 	.short	0x0001
        /*0032*/ 	.short	0x0008
        /*0034*/ 	.byte	0x00, 0xf5, 0x21, 0x00


	//----- nvinfo : EIATTR_KPARAM_INFO
	.align		4
.L_35:
        /*0038*/ 	.byte	0x04, 0x17
        /*003a*/ 	.short	(.L_37 - .L_36)
.L_36:
        /*003c*/ 	.word	0x00000000
        /*0040*/ 	.short	0x0000
        /*0042*/ 	.short	0x0000
        /*0044*/ 	.byte	0x00, 0xf5, 0x21, 0x00


	//----- nvinfo : EIATTR_SPARSE_MMA_MASK
	.align		4
.L_37:
        /*0048*/ 	.byte	0x03, 0x50
        /*004a*/ 	.short	0x0000


	//----- nvinfo : EIATTR_WMMA_USED
	.align		4
        /*004c*/ 	.byte	0x01, 0x2b
	.zero		2


	//----- nvinfo : EIATTR_MAXREG_COUNT
	.align		4
        /*0050*/ 	.byte	0x03, 0x1b
        /*0052*/ 	.short	0x00ff


	//----- nvinfo : EIATTR_MERCURY_ISA_VERSION
	.align		4
        /*0054*/ 	.byte	0x03, 0x5f
        /*0056*/ 	.short	0x0101


	//----- nvinfo : EIATTR_VRC_CTA_INIT_COUNT
	.align		4
        /*0058*/ 	.byte	0x02, 0x4a
	.zero		1
	.zero		1


	//----- nvinfo : EIATTR_EXIT_INSTR_OFFSETS
	.align		4
        /*005c*/ 	.byte	0x04, 0x1c
        /*005e*/ 	.short	(.L_39 - .L_38)


	//   ....[0]....
.L_38:
        /*0060*/ 	.word	0x00000730


	//----- nvinfo : EIATTR_CBANK_PARAM_SIZE
	.align		4
.L_39:
        /*0064*/ 	.byte	0x03, 0x19
        /*0066*/ 	.short	0x0019


	//----- nvinfo : EIATTR_PARAM_CBANK
	.align		4
        /*0068*/ 	.byte	0x04, 0x0a
        /*006a*/ 	.short	(.L_41 - .L_40)
	.align		4
.L_40:
        /*006c*/ 	.word	index@(.nv.constant0._Z11wmma_ker_32PfS_S_b)
        /*0070*/ 	.short	0x0380
        /*0072*/ 	.short	0x0019


	//----- nvinfo : EIATTR_SW_WAR
	.align		4
.L_41:
        /*0074*/ 	.byte	0x04, 0x36
        /*0076*/ 	.short	(.L_43 - .L_42)
.L_42:
        /*0078*/ 	.word	0x00000008
.L_43:


//--------------------- .nv.callgraph             --------------------------
	.section	.nv.callgraph,"",@"SHT_CUDA_CALLGRAPH"
	.align	4
	.sectionentsize	8
	.align		4
        /*0000*/ 	.word	0x00000000
	.align		4
        /*0004*/ 	.word	0xffffffff
	.align		4
        /*0008*/ 	.word	0x00000000
	.align		4
        /*000c*/ 	.word	0xfffffffe
	.align		4
        /*0010*/ 	.word	0x00000000
	.align		4
        /*0014*/ 	.word	0xfffffffd
	.align		4
        /*0018*/ 	.word	0x00000000
	.align		4
        /*001c*/ 	.word	0xfffffffc


//--------------------- .text._Z11wmma_ker_64PdS_S_b --------------------------
	.section	.text._Z11wmma_ker_64PdS_S_b,"ax",@progbits
	.align	128
        .global         _Z11wmma_ker_64PdS_S_b
        .type           _Z11wmma_ker_64PdS_S_b,@function
        .size           _Z11wmma_ker_64PdS_S_b,(.L_x_2 - _Z11wmma_ker_64PdS_S_b)
        .other          _Z11wmma_ker_64PdS_S_b,@"STO_CUDA_ENTRY STV_DEFAULT"
_Z11wmma_ker_64PdS_S_b:
.text._Z11wmma_ker_64PdS_S_b:
[----:B------:R-:W-:Y:S01]  /*0000*/  LDC R1, c[0x0][0x37c] ;  /* 0x0000df00ff017b82 */ /* 0x000fe20000000800 */
[----:B------:R-:W0:Y:S07]  /*0010*/  S2R R19, SR_LANEID ;  /* 0x0000000000137919 */ /* 0x000e2e0000000000 */
[----:B------:R-:W1:Y:S01]  /*0020*/  LDC.64 R2, c[0x0][0x380] ;  /* 0x0000e000ff027b82 */ /* 0x000e620000000a00 */
[----:B------:R-:W2:Y:S01]  /*0030*/  LDCU.U8 UR4, c[0x0][0x398] ;  /* 0x00007300ff0477ac */ /* 0x000ea20008000000 */
[----:B------:R-:W-:Y:S01]  /*0040*/  IMAD.MOV.U32 R5, RZ, RZ, RZ ;  /* 0x000000ffff057224 */ /* 0x000fe200078e00ff */
[----:B------:R-:W3:Y:S01]  /*0050*/  S2R R0, SR_TID.X ;  /* 0x0000000000007919 */ /* 0x000ee20000002100 */
[----:B------:R-:W-:Y:S01]  /*0060*/  IMAD.MOV.U32 R11, RZ, RZ, RZ ;  /* 0x000000ffff0b7224 */ /* 0x000fe200078e00ff */
[----:B------:R-:W4:Y:S01]  /*0070*/  LDCU.64 UR6, c[0x0][0x358] ;  /* 0x00006b00ff0677ac */ /* 0x000f220008000a00 */
[----:B------:R-:W5:Y:S02]  /*0080*/  S2R R13, SR_TID.Y ;  /* 0x00000000000d7919 */ /* 0x000f640000002200 */
[----:B------:R-:W4:Y:S08]  /*0090*/  LDC.64 R8, c[0x0][0x390] ;  /* 0x0000e400ff087b82 */ /* 0x000f300000000a00 */
[----:B------:R-:W4:Y:S01]  /*00a0*/  LDC.64 R6, c[0x0][0x388] ;  /* 0x0000e200ff067b82 */ /* 0x000f220000000a00 */
[----:B--2---:R-:W-:-:S06]  /*00b0*/  UPRMT UR4, UR4, 0x8880, URZ ;  /* 0x0000888004047896 */ /* 0x004fcc00080000ff */
[----:B------:R-:W-:Y:S01]  /*00c0*/  ISETP.NE.AND P0, PT, RZ, UR4, PT ;  /* 0x00000004ff007c0c */ /* 0x000fe2000bf05270 */
[C---:B0-----:R-:W-:Y:S01]  /*00d0*/  IMAD.SHL.U32 R10, R19.reuse, 0x2, RZ ;  /* 0x00000002130a7824 */ /* 0x041fe200078e00ff */
[----:B------:R-:W-:Y:S02]  /*00e0*/  LOP3.LUT R4, R19, 0x3, RZ, 0xc0, !PT ;  /* 0x0000000313047812 */ /* 0x000fe400078ec0ff */
[----:B------:R-:W-:Y:S02]  /*00f0*/  SHF.R.U32.HI R19, RZ, 0x2, R19 ;  /* 0x00000002ff137819 */ /* 0x000fe40000011613 */
[----:B---3--:R-:W-:Y:S02]  /*0100*/  SHF.R.U32.HI R0, RZ, 0x5, R0 ;  /* 0x00000005ff007819 */ /* 0x008fe40000011600 */
[----:B------:R-:W-:Y:S01]  /*0110*/  LOP3.LUT R10, R10, 0x6, RZ, 0xe2, !PT ;  /* 0x000000060a0a7812 */ /* 0x000fe200078ee2ff */
[----:B-----5:R-:W-:Y:S02]  /*0120*/  IMAD.SHL.U32 R13, R13, 0x80, RZ ;  /* 0x000000800d0d7824 */ /* 0x020fe400078e00ff */
[----:B------:R-:W-:-:S02]  /*0130*/  IMAD.SHL.U32 R15, R0, 0x80, RZ ;  /* 0x00000080000f7824 */ /* 0x000fc400078e00ff */
[----:B------:R-:W-:Y:S02]  /*0140*/  IMAD R17, R0, 0x8, R13 ;  /* 0x0000000800117824 */ /* 0x000fe400078e020d */
[----:B------:R-:W-:-:S04]  /*0150*/  IMAD.WIDE.U32 R4, R19, 0x10, R4 ;  /* 0x0000001013047825 */ /* 0x000fc800078e0004 */
[----:B-1----:R-:W-:-:S04]  /*0160*/  IMAD.WIDE.U32 R2, R13, 0x8, R2 ;  /* 0x000000080d027825 */ /* 0x002fc800078e0002 */
[----:B------:R-:W-:Y:S01]  /*0170*/  IMAD.WIDE.U32 R10, R19, 0x10, R10 ;  /* 0x00000010130a7825 */ /* 0x000fe200078e000a */
[----:B------:R-:W-:-:S03]  /*0180*/  LEA R12, P1, R4, R2, 0x3 ;  /* 0x00000002040c7211 */ /* 0x000fc600078218ff */
[----:B----4-:R-:W-:Y:S01]  /*0190*/  IMAD.WIDE.U32 R8, R17, 0x8, R8 ;  /* 0x0000000811087825 */ /* 0x010fe200078e0008 */
[----:B------:R-:W-:-:S03]  /*01a0*/  LEA.HI.X R13, R4, R3, R5, 0x3, P1 ;  /* 0x00000003040d7211 */ /* 0x000fc600008f1c05 */
[----:B------:R-:W-:Y:S01]  /*01b0*/  IMAD.WIDE.U32 R6, R15, 0x8, R6 ;  /* 0x000000080f067825 */ /* 0x000fe200078e0006 */
[----:B------:R-:W-:Y:S01]  /*01c0*/  LEA R2, P3, R10, R8, 0x3 ;  /* 0x000000080a027211 */ /* 0x000fe200078618ff */
[----:B------:R-:W2:Y:S01]  /*01d0*/  LD.E.64 R14, desc[UR6][R12.64] ;  /* 0x000000060c0e7980 */ /* 0x000ea2000c101b00 */
[----:B------:R-:W-:Y:S02]  /*01e0*/  LEA R22, P2, R4, R6, 0x3 ;  /* 0x0000000604167211 */ /* 0x000fe400078418ff */
[----:B------:R-:W-:Y:S02]  /*01f0*/  LEA.HI.X R3, R10, R9, R11, 0x3, P3 ;  /* 0x000000090a037211 */ /* 0x000fe400018f1c0b */
[----:B------:R-:W-:Y:S02]  /*0200*/  CS2R R10, SRZ ;  /* 0x00000000000a7805 */ /* 0x000fe4000001ff00 */
[----:B------:R-:W-:Y:S02]  /*0210*/  CS2R R8, SRZ ;  /* 0x0000000000087805 */ /* 0x000fe4000001ff00 */
[----:B------:R-:W-:-:S05]  /*0220*/  LEA.HI.X R23, R4, R7, R5, 0x3, P2 ;  /* 0x0000000704177211 */ /* 0x000fca00010f1c05 */
[----:B------:R-:W2:Y:S04]  /*0230*/  LD.E.64 R16, desc[UR6][R22.64] ;  /* 0x0000000616107980 */ /* 0x000ea8000c101b00 */
[----:B------:R-:W2:Y:S02]  /*0240*/  @!P0 LD.E.128 R8, desc[UR6][R2.64] ;  /* 0x0000000602088980 */ /* 0x000ea4000c101d00 */
[----:B--2---:R-:W0:Y:S02]  /*0250*/  DMMA.8x8x4 R8, R14, R16, R8 ;  /* 0x000000100e08723f */ /* 0x004e240000000008 */
[----:B0-----:R0:W-:Y:S04]  /*0260*/  ST.E.128 desc[UR6][R2.64], R8 ;  /* 0x0000000802007985 */ /* 0x0011e8000c101d06 */
[----:B------:R-:W2:Y:S04]  /*0270*/  LD.E.64 R14, desc[UR6][R12.64+0x20] ;  /* 0x000020060c0e7980 */ /* 0x000ea8000c101b00 */
[----:B------:R-:W2:Y:S01]  /*0280*/  LD.E.64 R20, desc[UR6][R22.64+0x20] ;  /* 0x0000200616147980 */ /* 0x000ea2000c101b00 */
[----:B------:R-:W-:-:S02]  /*0290*/  CS2R R18, SRZ ;  /* 0x0000000000127805 */ /* 0x000fc4000001ff00 */
[----:B------:R-:W-:Y:S02]  /*02a0*/  CS2R R16, SRZ ;  /* 0x0000000000107805 */ /* 0x000fe4000001ff00 */
[----:B------:R-:W-:Y:S01]  /*02b0*/  @!P0 MOV R18, R10 ;  /* 0x0000000a00128202 */ /* 0x000fe20000000f00 */
[----:B------:R-:W-:Y:S02]  /*02c0*/  @!P0 IMAD.MOV.U32 R19, RZ, RZ, R11 ;  /* 0x000000ffff138224 */ /* 0x000fe400078e000b */
[----:B------:R-:W-:Y:S02]  /*02d0*/  @!P0 IMAD.MOV.U32 R16, RZ, RZ, R8 ;  /* 0x000000ffff108224 */ /* 0x000fe400078e0008 */
[----:B------:R-:W-:Y:S01]  /*02e0*/  @!P0 IMAD.MOV.U32 R17, RZ, RZ, R9 ;  /* 0x000000ffff118224 */ /* 0x000fe200078e0009 */
[----:B------:R-:W-:-:S04]  /*02f0*/  LEA R24, P1, R4, R6, 0x3 ;  /* 0x0000000604187211 */ /* 0x000fc800078218ff */
[----:B------:R-:W-:Y:S02]  /*0300*/  LEA.HI.X R25, R4, R7, R5, 0x3, P1 ;  /* 0x0000000704197211 */ /* 0x000fe400008f1c05 */
[----:B--2---:R1:W2:Y:S02]  /*0310*/  DMMA.8x8x4 R16, R14, R20, R16 ;  /* 0x000000140e10723f */ /* 0x0042a40000000010 */
[----:B-1----:R-:W-:Y:S01]  /*0320*/  IMAD.MOV.U32 R20, RZ, RZ, R12 ;  /* 0x000000ffff147224 */ /* 0x002fe200078e000c */
[----:B------:R-:W-:Y:S01]  /*0330*/  MOV R21, R13 ;  /* 0x0000000d00157202 */ /* 0x000fe20000000f00 */
[----:B--2---:R-:W-:Y:S04]  /*0340*/  ST.E.128 desc[UR6][R2.64], R16 ;  /* 0x0000001002007985 */ /* 0x004fe8000c101d06 */
[----:B0-----:R-:W2:Y:S04]  /*0350*/  LD.E.64 R10, desc[UR6][R24.64+0x40] ;  /* 0x00004006180a7980 */ /* 0x001ea8000c101b00 */
[----:B------:R-:W2:Y:S01]  /*0360*/  LD.E.64 R8, desc[UR6][R20.64+0x40] ;  /* 0x0000400614087980 */ /* 0x000ea2000c101b00 */
[----:B------:R-:W-:-:S02]  /*0370*/  CS2R R6, SRZ ;  /* 0x0000000000067805 */ /* 0x000fc4000001ff00 */
[----:B------:R-:W-:Y:S01]  /*0380*/  CS2R R4, SRZ ;  /* 0x0000000000047805 */ /* 0x000fe2000001ff00 */
[----:B------:R-:W-:Y:S02]  /*0390*/  @!P0 IMAD.MOV.U32 R6, RZ, RZ, R18 ;  /* 0x000000ffff068224 */ /* 0x000fe400078e0012 */
[----:B------:R-:W-:Y:S02]  /*03a0*/  @!P0 IMAD.MOV.U32 R7, RZ, RZ, R19 ;  /* 0x000000ffff078224 */ /* 0x000fe400078e0013 */
[----:B------:R-:W-:Y:S02]  /*03b0*/  @!P0 IMAD.MOV.U32 R4, RZ, RZ, R16 ;  /* 0x000000ffff048224 */ /* 0x000fe400078e0010 */
[----:B------:R-:W-:-:S07]  /*03c0*/  @!P0 IMAD.MOV.U32 R5, RZ, RZ, R17 ;  /* 0x000000ffff058224 */ /* 0x000fce00078e0011 */
[----:B--2---:R-:W0:Y:S02]  /*03d0*/  DMMA.8x8x4 R4, R8, R10, R4 ;  /* 0x0000000a0804723f */ /* 0x004e240000000004 */
[----:B0-----:R-:W-:Y:S04]  /*03e0*/  ST.E.128 desc[UR6][R2.64], R4 ;  /* 0x0000000402007985 */ /* 0x001fe8000c101d06 */
[----:B------:R-:W2:Y:S04]  /*03f0*/  LD.E.64 R8, desc[UR6][R20.64+0x60] ;  /* 0x0000600614087980 */ /* 0x000ea8000c101b00 */
[----:B------:R-:W2:Y:S01]  /*0400*/  LD.E.64 R10, desc[UR6][R24.64+0x60] ;  /* 0x00006006180a7980 */ /* 0x000ea2000c101b00 */
[----:B------:R-:W-:-:S02]  /*0410*/  CS2R R12, SRZ ;  /* 0x00000000000c7805 */ /* 0x000fc4000001ff00 */
[----:B------:R-:W-:Y:S02]  /*0420*/  CS2R R14, SRZ ;  /* 0x00000000000e7805 */ /* 0x000fe4000001ff00 */
[----:B------:R-:W-:Y:S01]  /*0430*/  @!P0 MOV R12, R4 ;  /* 0x00000004000c8202 */ /* 0x000fe20000000f00 */
[----:B------:R-:W-:Y:S02]  /*0440*/  @!P0 IMAD.MOV.U32 R13, RZ, RZ, R5 ;  /* 0x000000ffff0d8224 */ /* 0x000fe400078e0005 */
[----:B------:R-:W-:Y:S02]  /*0450*/  @!P0 IMAD.MOV.U32 R14, RZ, RZ, R6 ;  /* 0x000000ffff0e8224 */ /* 0x000fe400078e0006 */
[----:B------:R-:W-:-:S07]  /*0460*/  @!P0 IMAD.MOV.U32 R15, RZ, RZ, R7 ;  /* 0x000000ffff0f8224 */ /* 0x000fce00078e0007 */
[----:B--2---:R-:W0:Y:S02]  /*0470*/  DMMA.8x8x4 R8, R8, R10, R12 ;  /* 0x0000000a0808723f */ /* 0x004e24000000000c */
[----:B0-----:R-:W-:Y:S01]  /*0480*/  ST.E.128 desc[UR6][R2.64], R8 ;  /* 0x0000000802007985 */ /* 0x001fe2000c101d06 */
[----:B------:R-:W-:Y:S05]  /*0490*/  EXIT ;  /* 0x000000000000794d */ /* 0x000fea0003800000 */
.L_x_0:
[----:B------:R-:W-:-:S00]  /*04a0*/  BRA `(.L_x_0) ;  /* 0xfffffffc00fc7947 */ /* 0x000fc0000383ffff */
[----:B------:R-:W-:-:S00]  /*04b0*/  NOP ;  /* 0x0000000000007918 */ /* 0x000fc00000000000 */
        /* <DEDUP_REMOVED lines=12> */
.L_x_2:


//--------------------- .text._Z11wmma_ker_32PfS_S_b --------------------------
	.section	.text._Z11wmma_ker_32PfS_S_b,"ax",@progbits
	.align	128
        .global         _Z11wmma_ker_32PfS_S_b
        .type           _Z11wmma_ker_32PfS_S_b,@function
        .size           _Z11wmma_ker_32PfS_S_b,(.L_x_3 - _Z11wmma_ker_32PfS_S_b)
        .other          _Z11wmma_ker_32PfS_S_b,@"STO_CUDA_ENTRY STV_DEFAULT"
_Z11wmma_ker_32PfS_S_b:
.text._Z11wmma_ker_32PfS_S_b:
[----:B------:R-:W-:Y:S01]  /*0000*/  LDC R1, c[0x0][0x37c] ;  /* 0x0000df00ff017b82 */ /* 0x000fe20000000800 */
[----:B------:R-:W0:Y:S01]  /*0010*/  S2R R13, SR_LANEID ;  /* 0x00000000000d7919 */ /* 0x000e220000000000 */
[----:B------:R-:W1:Y:S06]  /*0020*/  LDCU.U8 UR4, c[0x0][0x398] ;  /* 0x00007300ff0477ac */ /* 0x000e6c0008000000 */
[----:B------:R-:W2:Y:S01]  /*0030*/  LDC.64 R22, c[0x0][0x388] ;  /* 0x0000e200ff167b82 */ /* 0x000ea20000000a00 */
[----:B------:R-:W-:Y:S01]  /*0040*/  IMAD.MOV.U32 R3, RZ, RZ, RZ ;  /* 0x000000ffff037224 */ /* 0x000fe200078e00ff */
[----:B------:R-:W3:Y:S01]  /*0050*/  LDCU.64 UR6, c[0x0][0x390] ;  /* 0x00007200ff0677ac */ /* 0x000ee20008000a00 */
[----:B------:R-:W4:Y:S05]  /*0060*/  LDCU.64 UR8, c[0x0][0x358] ;  /* 0x00006b00ff0877ac */ /* 0x000f2a0008000a00 */
[----:B------:R-:W5:Y:S01]  /*0070*/  LDC.64 R24, c[0x0][0x380] ;  /* 0x0000e000ff187b82 */ /* 0x000f620000000a00 */
[----:B-1----:R-:W-:-:S06]  /*0080*/  UPRMT UR4, UR4, 0x8880, URZ ;  /* 0x0000888004047896 */ /* 0x002fcc00080000ff */
[----:B------:R-:W-:Y:S02]  /*0090*/  ISETP.NE.AND P0, PT, RZ, UR4, PT ;  /* 0x00000004ff007c0c */ /* 0x000fe4000bf05270 */
[----:B0-----:R-:W-:Y:S02]  /*00a0*/  SHF.L.U32 R5, R13, 0x1, RZ ;  /* 0x000000010d057819 */ /* 0x001fe400000006ff */
[----:B------:R-:W-:Y:S02]  /*00b0*/  SHF.R.U32.HI R2, RZ, 0x2, R13 ;  /* 0x00000002ff027819 */ /* 0x000fe4000001160d */
[----:B------:R-:W-:Y:S02]  /*00c0*/  LOP3.LUT R5, R5, 0x6, RZ, 0xe2, !PT ;  /* 0x0000000605057812 */ /* 0x000fe400078ee2ff */
[----:B------:R-:W-:-:S03]  /*00d0*/  LOP3.LUT R13, R13, 0x3, RZ, 0xc0, !PT ;  /* 0x000000030d0d7812 */ /* 0x000fc600078ec0ff */
[----:B------:R-:W-:Y:S01]  /*00e0*/  IMAD.WIDE.U32 R4, R5, 0x10, R2 ;  /* 0x0000001005047825 */ /* 0x000fe200078e0002 */
[----:B------:R-:W-:Y:S02]  /*00f0*/  LEA R13, R2, R13, 0x4 ;  /* 0x0000000d020d7211 */ /* 0x000fe400078e20ff */
[----:B---3--:R-:W-:-:S03]  /*0100*/  LEA R2, P1, R4, UR6, 0x2 ;  /* 0x0000000604027c11 */ /* 0x008fc6000f8210ff */
[C---:B--2---:R-:W-:Y:S01]  /*0110*/  IMAD.WIDE R16, R13.reuse, 0x4, R22 ;  /* 0x000000040d107825 */ /* 0x044fe200078e0216 */
[C---:B------:R-:W-:Y:S02]  /*0120*/  IADD3 R21, PT, PT, R13.reuse, 0x80, RZ ;  /* 0x000000800d157810 */ /* 0x040fe40007ffe0ff */
[----:B------:R-:W-:Y:S02]  /*0130*/  CS2R R6, SRZ ;  /* 0x0000000000067805 */ /* 0x000fe4000001ff00 */
[----:B------:R-:W-:Y:S02]  /*0140*/  LEA.HI.X R3, R4, UR7, R5, 0x2, P1 ;  /* 0x0000000704037c11 */ /* 0x000fe400088f1405 */
[----:B------:R-:W-:Y:S01]  /*0150*/  CS2R R4, SRZ ;  /* 0x0000000000047805 */ /* 0x000fe2000001ff00 */
[C-C-:B-----5:R-:W-:Y:S01]  /*0160*/  IMAD.WIDE R8, R13.reuse, 0x4, R24.reuse ;  /* 0x000000040d087825 */ /* 0x160fe200078e0218 */
[----:B----4-:R-:W2:Y:S01]  /*0170*/  LD.E R16, desc[UR8][R16.64] ;  /* 0x0000000810107980 */ /* 0x010ea2000c101900 */
[----:B------:R-:W-:Y:S01]  /*0180*/  IADD3 R0, PT, PT, R13, 0x84, RZ ;  /* 0x000000840d007810 */ /* 0x000fe20007ffe0ff */
[----:B------:R-:W0:Y:S01]  /*0190*/  LDCU.128 UR4, c[0x0][0x380] ;  /* 0x00007000ff0477ac */ /* 0x000e220008000c00 */
[C---:B------:R-:W-:Y:S01]  /*01a0*/  IMAD.WIDE R10, R21.reuse, 0x4, R24 ;  /* 0x00000004150a7825 */ /* 0x040fe200078e0218 */
[----:B------:R1:W2:Y:S04]  /*01b0*/  LD.E R18, desc[UR8][R8.64] ;  /* 0x0000000808127980 */ /* 0x0002a8000c101900 */
[----:B------:R3:W2:Y:S04]  /*01c0*/  LD.E R19, desc[UR8][R10.64] ;  /* 0x000000080a137980 */ /* 0x0006a8000c101900 */
[----:B------:R-:W2:Y:S04]  /*01d0*/  @!P0 LD.E R4, desc[UR8][R2.64] ;  /* 0x0000000802048980 */ /* 0x000ea8000c101900 */
[----:B------:R-:W2:Y:S04]  /*01e0*/  @!P0 LD.E R5, desc[UR8][R2.64+0x40] ;  /* 0x0000400802058980 */ /* 0x000ea8000c101900 */
[----:B------:R-:W2:Y:S04]  /*01f0*/  @!P0 LD.E R6, desc[UR8][R2.64+0x20] ;  /* 0x0000200802068980 */ /* 0x000ea8000c101900 */
[----:B------:R-:W2:Y:S01]  /*0200*/  @!P0 LD.E R7, desc[UR8][R2.64+0x60] ;  /* 0x0000600802078980 */ /* 0x000ea2000c101900 */
[----:B------:R-:W-:Y:S01]  /*0210*/  IMAD.WIDE R20, R21, 0x4, R22 ;  /* 0x0000000415147825 */ /* 0x000fe200078e0216 */
[----:B-1----:R-:W-:-:S02]  /*0220*/  CS2R R8, SRZ ;  /* 0x0000000000087805 */ /* 0x002fc4000001ff00 */
[----:B---3--:R-:W-:-:S03]  /*0230*/  CS2R R10, SRZ ;  /* 0x00000000000a7805 */ /* 0x008fc6000001ff00 */
[----:B------:R1:W3:Y:S04]  /*0240*/  LD.E R20, desc[UR8][R20.64] ;  /* 0x0000000814147980 */ /* 0x0002e8000c101900 */
[----:B------:R-:W3:Y:S04]  /*0250*/  @!P0 LD.E R8, desc[UR8][R2.64+0x200] ;  /* 0x0002000802088980 */ /* 0x000ee8000c101900 */
[----:B------:R-:W3:Y:S04]  /*0260*/  @!P0 LD.E R9, desc[UR8][R2.64+0x240] ;  /* 0x0002400802098980 */ /* 0x000ee8000c101900 */
[----:B------:R-:W3:Y:S04]  /*0270*/  @!P0 LD.E R10, desc[UR8][R2.64+0x220] ;  /* 0x00022008020a8980 */ /* 0x000ee8000c101900 */
[----:B------:R-:W3:Y:S01]  /*0280*/  @!P0 LD.E R11, desc[UR8][R2.64+0x260] ;  /* 0x00026008020b8980 */ /* 0x000ee2000c101900 */
[----:B------:R-:W-:-:S04]  /*0290*/  VIADD R12, R13, 0x4 ;  /* 0x000000040d0c7836 */ /* 0x000fc80000000000 */
[----:B------:R-:W-:-:S04]  /*02a0*/  IMAD.WIDE R28, R12, 0x4, R22 ;  /* 0x000000040c1c7825 */ /* 0x000fc800078e0216 */
[--C-:B------:R-:W-:Y:S01]  /*02b0*/  IMAD.WIDE R26, R12, 0x4, R24.reuse ;  /* 0x000000040c1a7825 */ /* 0x100fe200078e0218 */
[----:B------:R-:W4:Y:S03]  /*02c0*/  LD.E R17, desc[UR8][R28.64] ;  /* 0x000000081c117980 */ /* 0x000f26000c101900 */
[C---:B------:R-:W-:Y:S01]  /*02d0*/  IMAD.WIDE R24, R0.reuse, 0x4, R24 ;  /* 0x0000000400187825 */ /* 0x040fe200078e0218 */
[----:B------:R-:W4:Y:S03]  /*02e0*/  LD.E R14, desc[UR8][R26.64] ;  /* 0x000000081a0e7980 */ /* 0x000f26000c101900 */
[----:B------:R-:W-:Y:S01]  /*02f0*/  IMAD.WIDE R22, R0, 0x4, R22 ;  /* 0x0000000400167825 */ /* 0x000fe200078e0216 */
[----:B------:R-:W4:Y:S04]  /*0300*/  LD.E R15, desc[UR8][R24.64] ;  /* 0x00000008180f7980 */ /* 0x000f28000c101900 */
[----:B------:R-:W5:Y:S01]  /*0310*/  LD.E R13, desc[UR8][R22.64] ;  /* 0x00000008160d7980 */ /* 0x000f62000c101900 */
[----:B0-----:R-:W-:-:S04]  /*0320*/  UIADD3 UR4, UP0, UPT, UR4, 0x20, URZ ;  /* 0x0000002004047890 */ /* 0x001fc8000ff1e0ff */
[----:B------:R-:W-:Y:S02]  /*0330*/  UIADD3.X UR5, UPT, UPT, URZ, UR5, URZ, UP0, !UPT ;  /* 0x00000005ff057290 */ /* 0x000fe400087fe4ff */
[----:B------:R-:W-:-:S04]  /*0340*/  UIADD3 UR6, UP1, UPT, UR6, 0x20, URZ ;  /* 0x0000002006067890 */ /* 0x000fc8000ff3e0ff */
[----:B-1----:R-:W-:Y:S01]  /*0350*/  MOV R21, UR5 ;  /* 0x0000000500157c02 */ /* 0x002fe20008000f00 */
[----:B------:R-:W-:Y:S01]  /*0360*/  UIADD3.X UR7, UPT, UPT, URZ, UR7, URZ, UP1, !UPT ;  /* 0x00000007ff077290 */ /* 0x000fe20008ffe4ff */
[C---:B--2---:R-:W-:Y:S01]  /*0370*/  HMMA.1684.F32.TF32 R4, R18.reuse, R16, R4 ;  /* 0x000000101204723c */ /* 0x044fe20000085004 */
[----:B------:R-:W0:Y:S07]  /*0380*/  S2R R16, SR_LANEID ;  /* 0x0000000000107919 */ /* 0x000e2e0000000000 */
[----:B---3--:R-:W-:Y:S01]  /*0390*/  HMMA.1684.F32.TF32 R8, R18, R20, R8 ;  /* 0x000000141208723c */ /* 0x008fe20000085008 */
[----:B------:R-:W-:-:S11]  /*03a0*/  MOV R20, UR4 ;  /* 0x0000000400147c02 */ /* 0x000fd60008000f00 */
[C---:B----4-:R-:W-:Y:S08]  /*03b0*/  HMMA.1684.F32.TF32 R4, R14.reuse, R17, R4 ;  /* 0x000000110e04723c */ /* 0x050ff00000085004 */
[----:B-----5:R-:W-:Y:S01]  /*03c0*/  HMMA.1684.F32.TF32 R8, R14, R13, R8 ;  /* 0x0000000d0e08723c */ /* 0x020fe20000085008 */
[----:B0-----:R-:W-:Y:S02]  /*03d0*/  SHF.R.U32.HI R13, RZ, 0x2, R16 ;  /* 0x00000002ff0d7819 */ /* 0x001fe40000011610 */
[----:B------:R-:W-:-:S05]  /*03e0*/  LOP3.LUT R16, R16, 0x3, RZ, 0xc0, !PT ;  /* 0x0000000310107812 */ /* 0x000fca00078ec0ff */
[----:B------:R-:W-:-:S05]  /*03f0*/  IMAD R13, R13, 0x10, R16 ;  /* 0x000000100d0d7824 */ /* 0x000fca00078e0210 */
[C---:B------:R-:W-:Y:S01]  /*0400*/  IADD3 R29, PT, PT, R13.reuse, 0x80, RZ ;  /* 0x000000800d1d7810 */ /* 0x040fe20007ffe0ff */
[----:B------:R-:W-:-:S04]  /*0410*/  IMAD.WIDE R16, R13, 0x4, R20 ;  /* 0x000000040d107825 */ /* 0x000fc800078e0214 */
[----:B------:R-:W-:Y:S01]  /*0420*/  IMAD.WIDE R18, R29, 0x4, R20 ;  /* 0x000000041d127825 */ /* 0x000fe200078e0214 */
[----:B------:R-:W-:Y:S03]  /*0430*/  ST.E desc[UR8][R2.64], R4 ;  /* 0x0000000402007985 */ /* 0x000fe6000c101908 */
[----:B------:R-:W-:Y:S02]  /*0440*/  IMAD.U32 R14, RZ, RZ, UR6 ;  /* 0x00000006ff0e7e24 */ /* 0x000fe4000f8e00ff */
[----:B------:R-:W-:Y:S01]  /*0450*/  IMAD.U32 R15, RZ, RZ, UR7 ;  /* 0x00000007ff0f7e24 */ /* 0x000fe2000f8e00ff */
[----:B------:R0:W-:Y:S04]  /*0460*/  ST.E desc[UR8][R2.64+0x40], R5 ;  /* 0x0000400502007985 */ /* 0x0001e8000c101908 */
[----:B------:R-:W-:Y:S01]  /*0470*/  ST.E desc[UR8][R2.64+0x20], R6 ;  /* 0x0000200602007985 */ /* 0x000fe2000c101908 */
[----:B------:R-:W-:-:S03]  /*0480*/  IMAD.WIDE R24, R13, 0x4, R14 ;  /* 0x000000040d187825 */ /* 0x000fc600078e020e */
[----:B------:R1:W-:Y:S01]  /*0490*/  ST.E desc[UR8][R2.64+0x60], R7 ;  /* 0x0000600702007985 */ /* 0x0003e2000c101908 */
[----:B------:R-:W-:-:S03]  /*04a0*/  IMAD.WIDE R28, R29, 0x4, R14 ;  /* 0x000000041d1c7825 */ /* 0x000fc600078e020e */
[----:B------:R-:W-:Y:S01]  /*04b0*/  ST.E desc[UR8][R2.64+0x200], R8 ;  /* 0x0002000802007985 */ /* 0x000fe2000c101908 */
[----:B0-----:R-:W-:-:S03]  /*04c0*/  CS2R R4, SRZ ;  /* 0x0000000000047805 */ /* 0x001fc6000001ff00 */
[----:B------:R-:W-:Y:S04]  /*04d0*/  ST.E desc[UR8][R2.64+0x240], R9 ;  /* 0x0002400902007985 */ /* 0x000fe8000c101908 */
[----:B------:R0:W-:Y:S01]  /*04e0*/  ST.E desc[UR8][R2.64+0x220], R10 ;  /* 0x0002200a02007985 */ /* 0x0001e2000c101908 */
[----:B-1----:R-:W-:-:S03]  /*04f0*/  CS2R R6, SRZ ;  /* 0x0000000000067805 */ /* 0x002fc6000001ff00 */
[----:B------:R-:W-:Y:S04]  /*0500*/  ST.E desc[UR8][R2.64+0x260], R11 ;  /* 0x0002600b02007985 */ /* 0x000fe8000c101908 */
[----:B------:R1:W2:Y:S04]  /*0510*/  LD.E R22, desc[UR8][R16.64] ;  /* 0x0000000810167980 */ /* 0x0002a8000c101900 */
[----:B------:R3:W2:Y:S04]  /*0520*/  LD.E R23, desc[UR8][R18.64] ;  /* 0x0000000812177980 */ /* 0x0006a8000c101900 */
[----:B------:R-:W2:Y:S01]  /*0530*/  LD.E R24, desc[UR8][R24.64] ;  /* 0x0000000818187980 */ /* 0x000ea2000c101900 */
[----:B-1----:R-:W-:-:S03]  /*0540*/  CS2R R16, SRZ ;  /* 0x0000000000107805 */ /* 0x002fc6000001ff00 */
[----:B------:R-:W2:Y:S01]  /*0550*/  @!P0 LD.E R4, desc[UR8][R2.64] ;  /* 0x0000000802048980 */ /* 0x000ea2000c101900 */
[----:B---3--:R-:W-:-:S03]  /*0560*/  CS2R R18, SRZ ;  /* 0x0000000000127805 */ /* 0x008fc6000001ff00 */
[----:B------:R-:W2:Y:S04]  /*0570*/  @!P0 LD.E R5, desc[UR8][R2.64+0x40] ;  /* 0x0000400802058980 */ /* 0x000ea8000c101900 */
[----:B------:R-:W2:Y:S04]  /*0580*/  @!P0 LD.E R6, desc[UR8][R2.64+0x20] ;  /* 0x0000200802068980 */ /* 0x000ea8000c101900 */
[----:B------:R-:W2:Y:S04]  /*0590*/  @!P0 LD.E R7, desc[UR8][R2.64+0x60] ;  /* 0x0000600802078980 */ /* 0x000ea8000c101900 */
[----:B0-----:R-:W3:Y:S04]  /*05a0*/  LD.E R10, desc[UR8][R28.64] ;  /* 0x000000081c0a7980 */ /* 0x001ee8000c101900 */
[----:B------:R-:W3:Y:S04]  /*05b0*/  @!P0 LD.E R16, desc[UR8][R2.64+0x200] ;  /* 0x0002000802108980 */ /* 0x000ee8000c101900 */
[----:B------:R-:W3:Y:S04]  /*05c0*/  @!P0 LD.E R17, desc[UR8][R2.64+0x240] ;  /* 0x0002400802118980 */ /* 0x000ee8000c101900 */
[----:B------:R-:W3:Y:S01]  /*05d0*/  @!P0 LD.E R18, desc[UR8][R2.64+0x220] ;  /* 0x0002200802128980 */ /* 0x000ee2000c101900 */
[----:B------:R-:W-:-:S04]  /*05e0*/  IMAD.WIDE R8, R12, 0x4, R14 ;  /* 0x000000040c087825 */ /* 0x000fc800078e020e */
[----:B------:R-:W-:Y:S02]  /*05f0*/  IMAD.WIDE R12, R12, 0x4, R20 ;  /* 0x000000040c0c7825 */ /* 0x000fe400078e0214 */
[----:B------:R-:W4:Y:S02]  /*0600*/  LD.E R8, desc[UR8][R8.64] ;  /* 0x0000000808087980 */ /* 0x000f24000c101900 */
[C---:B------:R-:W-:Y:S02]  /*0610*/  IMAD.WIDE R14, R0.reuse, 0x4, R14 ;  /* 0x00000004000e7825 */ /* 0x040fe400078e020e */
[----:B------:R-:W4:Y:S02]  /*0620*/  LD.E R26, desc[UR8][R12.64] ;  /* 0x000000080c1a7980 */ /* 0x000f24000c101900 */
[----:B------:R-:W-:Y:S02]  /*0630*/  IMAD.WIDE R20, R0, 0x4, R20 ;  /* 0x0000000400147825 */ /* 0x000fe400078e0214 */
[----:B------:R-:W5:Y:S04]  /*0640*/  LD.E R14, desc[UR8][R14.64] ;  /* 0x000000080e0e7980 */ /* 0x000f68000c101900 */
[----:B------:R-:W4:Y:S01]  /*0650*/  LD.E R27, desc[UR8][R20.64] ;  /* 0x00000008141b7980 */ /* 0x000f22000c101900 */
[----:B------:R-:W-:Y:S01]  /*0660*/  @!P0 IMAD.MOV.U32 R19, RZ, RZ, R11 ;  /* 0x000000ffff138224 */ /* 0x000fe200078e000b */
[C---:B--2---:R-:W-:Y:S08]  /*0670*/  HMMA.1684.F32.TF32 R4, R22.reuse, R24, R4 ;  /* 0x000000181604723c */ /* 0x044ff00000085004 */
[----:B---3--:R-:W-:-:S12]  /*0680*/  HMMA.1684.F32.TF32 R16, R22, R10, R16 ;  /* 0x0000000a1610723c */ /* 0x008fd80000085010 */
[C---:B----4-:R-:W-:Y:S08]  /*0690*/  HMMA.1684.F32.TF32 R4, R26.reuse, R8, R4 ;  /* 0x000000081a04723c */ /* 0x050ff00000085004 */
[----:B-----5:R-:W-:Y:S11]  /*06a0*/  HMMA.1684.F32.TF32 R16, R26, R14, R16 ;  /* 0x0000000e1a10723c */ /* 0x020ff60000085010 */
[----:B------:R-:W-:Y:S04]  /*06b0*/  ST.E desc[UR8][R2.64], R4 ;  /* 0x0000000402007985 */ /* 0x000fe8000c101908 */
[----:B------:R-:W-:Y:S04]  /*06c0*/  ST.E desc[UR8][R2.64+0x40], R5 ;  /* 0x0000400502007985 */ /* 0x000fe8000c101908 */
[----:B------:R-:W-:Y:S04]  /*06d0*/  ST.E desc[UR8][R2.64+0x20], R6 ;  /* 0x0000200602007985 */ /* 0x000fe8000c101908 */
[----:B------:R-:W-:Y:S04]  /*06e0*/  ST.E desc[UR8][R2.64+0x60], R7 ;  /* 0x0000600702007985 */ /* 0x000fe8000c101908 */
[----:B------:R-:W-:Y:S04]  /*06f0*/  ST.E desc[UR8][R2.64+0x200], R16 ;  /* 0x0002001002007985 */ /* 0x000fe8000c101908 */
[----:B------:R-:W-:Y:S04]  /*0700*/  ST.E desc[UR8][R2.64+0x240], R17 ;  /* 0x0002401102007985 */ /* 0x000fe8000c101908 */
[----:B------:R-:W-:Y:S04]  /*0710*/  ST.E desc[UR8][R2.64+0x220], R18 ;  /* 0x0002201202007985 */ /* 0x000fe8000c101908 */
[----:B------:R-:W-:Y:S01]  /*0720*/  ST.E desc[UR8][R2.64+0x260], R19 ;  /* 0x0002601302007985 */ /* 0x000fe2000c101908 */
[----:B------:R-:W-:Y:S05]  /*0730*/  EXIT ;  /* 0x000000000000794d */ /* 0x000fea0003800000 */
.L_x_1:
        /* <DEDUP_REMOVED lines=12> */
.L_x_3:


//--------------------- .nv.shared.reserved.0     --------------------------
	.section	.nv.shared.reserved.0,"aw",@nobits
	.weak		__nv_reservedSMEM_offset_0_alias
	.size		__nv_reservedSMEM_offset_0_alias, 0, 64
	.other		__nv_reservedSMEM_offset_0_alias,@"STO_CUDA_RESERVED_SHARED STV_DEFAULT"
__nv_reservedSMEM_offset_0_alias:
	.zero		0
	.zero		64


//--------------------- .nv.constant0._Z11wmma_ker_64PdS_S_b --------------------------
	.section	.nv.constant0._Z11wmma_ker_64PdS_S_b,"a",@progbits
	.sectionflags	@""
	.align	4
.nv.constant0._Z11wmma_ker_64PdS_S_b:
	.zero		921


//--------------------- .nv.constant0._Z11wmma_ker_32PfS_S_b --------------------------
	.section	.nv.constant0._Z11wmma_ker_32PfS_S_b,"a",@progbits
	.sectionflags	@""
	.align	4
.nv.constant0._Z11wmma_ker_32PfS_S_b:
	.zero		921


//--------------------- SYMBOLS --------------------------

	.type		.nv.reservedSmem.offset0,@object
	.size		.nv.reservedSmem.offset0,0x4
